//
// Generated by NVIDIA NVVM Compiler
//
// Compiler Build ID: CL-36424714
// Cuda compilation tools, release 13.0, V13.0.88
// Based on NVVM 20.0.0
//

.version 9.0
.target sm_100
.address_size 64

	// .globl	_Z6kernelv
.extern .func  (.param .b32 func_retval0) vprintf
(
	.param .b64 vprintf_param_0,
	.param .b64 vprintf_param_1
)
;
.global .align 1 .b8 $str[24] = {72, 101, 108, 108, 111, 32, 70, 114, 111, 109, 32, 67, 85, 68, 65, 32, 68, 101, 118, 105, 99, 101, 10};

.visible .entry _Z6kernelv()
{
	.reg .b32 	%r<3>;
	.reg .b64 	%rd<3>;

	mov.u64 	%rd1, $str;
	cvta.global.u64 	%rd2, %rd1;
	{ // callseq 0, 0
	.param .b64 param0;
	st.param.b64 	[param0], %rd2;
	.param .b64 param1;
	st.param.b64 	[param1], 0;
	.param .b32 retval0;
	call.uni (retval0), 
	vprintf, 
	(
	param0, 
	param1
	);
	ld.param.b32 	%r1, [retval0];
	} // callseq 0
	ret;

}


// ===== COMPILED SASS (sm_100) =====

	.target	sm_100

	.elftype	@"ET_EXEC"


//--------------------- .note.nv.tkinfo           --------------------------
	.section	.note.nv.tkinfo,"",@"SHT_NOTE"
	.sectionflags	@"SHF_NOTE_NV_TKINFO"
	.tkinfo
        /*0018*/ 	.word	0x00000002
        /*0030*/ 	.string	""
        /*0030*/ 	.string	"ptxas"
        /*0030*/ 	.string	"Cuda compilation tools, release 13.0, V13.0.88"
        /*0030*/ 	.string	"Build cuda_13.0.r13.0/compiler.36424714_0"
        /*0030*/ 	.string	"-arch sm_100 -m 64 "



//--------------------- .note.nv.cuinfo           --------------------------
	.section	.note.nv.cuinfo,"",@"SHT_NOTE"
	.sectionflags	@"SHF_NOTE_NV_CUINFO"
        /*0018*/ 	.short	0x0002
        /*001a*/ 	.short	0x0064
        /*001c*/ 	.short	0x0082
	.zero		2


//--------------------- .nv.info                  --------------------------
	.section	.nv.info,"",@"SHT_CUDA_INFO"
	.align	4


	//----- nvinfo : EIATTR_REGCOUNT
	.align		4
        /*0000*/ 	.byte	0x04, 0x2f
        /*0002*/ 	.short	(.L_2 - .L_1)
	.align		4
.L_1:
        /*0004*/ 	.word	index@(_Z6kernelv)
        /*0008*/ 	.word	0x00000018


	//----- nvinfo : EIATTR_FRAME_SIZE
	.align		4
.L_2:
        /*000c*/ 	.byte	0x04, 0x11
        /*000e*/ 	.short	(.L_4 - .L_3)
	.align		4
.L_3:
        /*0010*/ 	.word	index@(_Z6kernelv)
        /*0014*/ 	.word	0x00000000


	//----- nvinfo : EIATTR_MIN_STACK_SIZE
	.align		4
.L_4:
        /*0018*/ 	.byte	0x04, 0x12
        /*001a*/ 	.short	(.L_6 - .L_5)
	.align		4
.L_5:
        /*001c*/ 	.word	index@(_Z6kernelv)
        /*0020*/ 	.word	0x00000000
.L_6:


//--------------------- .nv.compat                --------------------------
	.section	.nv.compat,"",@"SHT_CUDA_COMPAT_INFO"
	.align	4
        /*0000*/ 	.byte	0x02, 0x09, 0x00, 0x00, 0x02, 0x02, 0x01, 0x00, 0x02, 0x05, 0x05, 0x00, 0x03, 0x07, 0x01, 0x01
        /*0010*/ 	.byte	0x02, 0x03, 0x00, 0x00, 0x02, 0x06, 0x01, 0x00, 0x04, 0x0b, 0x08, 0x00, 0x09, 0x00, 0x00, 0x00
        /*0020*/ 	.byte	0x00, 0x00, 0x00, 0x00


//--------------------- .nv.info._Z6kernelv       --------------------------
	.section	.nv.info._Z6kernelv,"",@"SHT_CUDA_INFO"
	.sectionflags	@""
	.align	4


	//----- nvinfo : EIATTR_CUDA_API_VERSION
	.align		4
        /*0000*/ 	.byte	0x04, 0x37
        /*0002*/ 	.short	(.L_8 - .L_7)
.L_7:
        /*0004*/ 	.word	0x00000082


	//----- nvinfo : EIATTR_SPARSE_MMA_MASK
	.align		4
.L_8:
        /*0008*/ 	.byte	0x03, 0x50
        /*000a*/ 	.short	0x0000


	//----- nvinfo : EIATTR_MAXREG_COUNT
	.align		4
        /*000c*/ 	.byte	0x03, 0x1b
        /*000e*/ 	.short	0x00ff


	//----- nvinfo : EIATTR_EXTERNS
	.align		4
        /*0010*/ 	.byte	0x04, 0x0f
        /*0012*/ 	.short	(.L_10 - .L_9)


	//   ....[0]....
	.align		4
.L_9:
        /*0014*/ 	.word	index@(vprintf)


	//----- nvinfo : EIATTR_MERCURY_ISA_VERSION
	.align		4
.L_10:
        /*0018*/ 	.byte	0x03, 0x5f
        /*001a*/ 	.short	0x0101


	//----- nvinfo : EIATTR_VRC_CTA_INIT_COUNT
	.align		4
        /*001c*/ 	.byte	0x02, 0x4a
	.zero		1
	.zero		1


	//----- nvinfo : EIATTR_SYSCALL_OFFSETS
	.align		4
        /*0020*/ 	.byte	0x04, 0x46
        /*0022*/ 	.short	(.L_12 - .L_11)


	//   ....[0]....
.L_11:
        /*0024*/ 	.word	0x00000080


	//----- nvinfo : EIATTR_EXIT_INSTR_OFFSETS
	.align		4
.L_12:
        /*0028*/ 	.byte	0x04, 0x1c
        /*002a*/ 	.short	(.L_14 - .L_13)


	//   ....[0]....
.L_13:
        /*002c*/ 	.word	0x00000090


	//----- nvinfo : EIATTR_SW_WAR
	.align		4
.L_14:
        /*0030*/ 	.byte	0x04, 0x36
        /*0032*/ 	.short	(.L_16 - .L_15)
.L_15:
        /*0034*/ 	.word	0x00000008
.L_16:


//--------------------- .nv.callgraph             --------------------------
	.section	.nv.callgraph,"",@"SHT_CUDA_CALLGRAPH"
	.align	4
	.sectionentsize	8
	.align		4
        /*0000*/ 	.word	0x00000000
	.align		4
        /*0004*/ 	.word	0xffffffff
	.align		4
        /*0008*/ 	.word	index@(_Z6kernelv)
	.align		4
        /*000c*/ 	.word	index@(vprintf)
	.align		4
        /*0010*/ 	.word	0x00000000
	.align		4
        /*0014*/ 	.word	0xfffffffe
	.align		4
        /*0018*/ 	.word	0x00000000
	.align		4
        /*001c*/ 	.word	0xfffffffd
	.align		4
        /*0020*/ 	.word	0x00000000
	.align		4
        /*0024*/ 	.word	0xfffffffc


//--------------------- .nv.constant4             --------------------------
	.section	.nv.constant4,"a",@progbits
	.align	8
	.align		8
.nv.constant4:
        /*0000*/ 	.dword	vprintf
	.align		8
        /*0008*/ 	.dword	$str


//--------------------- .text._Z6kernelv          --------------------------
	.section	.text._Z6kernelv,"ax",@progbits
	.align	128
        .global         _Z6kernelv
        .type           _Z6kernelv,@function
        .size           _Z6kernelv,(.L_x_2 - _Z6kernelv)
        .other          _Z6kernelv,@"STO_CUDA_ENTRY STV_DEFAULT"
_Z6kernelv:
.text._Z6kernelv:
[----:B------:R-:W0:Y:S01]  /*0000*/  LDC R1, c[0x0][0x37c] ;  /* 0x0000df00ff017b82 */ /* 0x000e220000000800 */
[----:B------:R-:W-:Y:S01]  /*0010*/  MOV R0, 0x0 ;  /* 0x0000000000007802 */ /* 0x000fe20000000f00 */
[----:B------:R-:W1:Y:S01]  /*0020*/  LDCU.64 UR4, c[0x4][0x8] ;  /* 0x01000100ff0477ac */ /* 0x000e620008000a00 */
[----:B------:R-:W-:-:S05]  /*0030*/  CS2R R6, SRZ ;  /* 0x0000000000067805 */ /* 0x000fca000001ff00 */
[----:B------:R2:W3:Y:S01]  /*0040*/  LDC.64 R2, c[0x4][R0] ;  /* 0x0100000000027b82 */ /* 0x0004e20000000a00 */
[----:B-1----:R-:W-:Y:S02]  /*0050*/  IMAD.U32 R4, RZ, RZ, UR4 ;  /* 0x00000004ff047e24 */ /* 0x002fe4000f8e00ff */
[----:B--2---:R-:W-:-:S07]  /*0060*/  IMAD.U32 R5, RZ, RZ, UR5 ;  /* 0x00000005ff057e24 */ /* 0x004fce000f8e00ff */
[----:B------:R-:W-:-:S07]  /*0070*/  LEPC R20, `(.L_x_0) ;  /* 0x000000001014794e */ /* 0x000fce0000000000 */
[----:B0--3--:R-:W-:Y:S05]  /*0080*/  CALL.ABS.NOINC R2 ;  /* 0x0000000002007343 */ /* 0x009fea0003c00000 */
.L_x_0:
[----:B------:R-:W-:Y:S05]  /*0090*/  EXIT ;  /* 0x000000000000794d */ /* 0x000fea0003800000 */
.L_x_1:
[----:B------:R-:W-:-:S00]  /*00a0*/  BRA `(.L_x_1) ;  /* 0xfffffffc00fc7947 */ /* 0x000fc0000383ffff */
[----:B------:R-:W-:-:S00]  /*00b0*/  NOP ;  /* 0x0000000000007918 */ /* 0x000fc00000000000 */
        /* <DEDUP_REMOVED lines=12> */
.L_x_2:


//--------------------- .nv.global.init           --------------------------
	.section	.nv.global.init,"aw",@progbits
.nv.global.init:
	.type		$str,@object
	.size		$str,(.L_0 - $str)
$str:
        /*0000*/ 	.byte	0x48, 0x65, 0x6c, 0x6c, 0x6f, 0x20, 0x46, 0x72, 0x6f, 0x6d, 0x20, 0x43, 0x55, 0x44, 0x41, 0x20
        /*0010*/ 	.byte	0x44, 0x65, 0x76, 0x69, 0x63, 0x65, 0x0a, 0x00
.L_0:


//--------------------- .nv.shared.reserved.0     --------------------------
	.section	.nv.shared.reserved.0,"aw",@nobits
	.weak		__nv_reservedSMEM_offset_0_alias
	.size		__nv_reservedSMEM_offset_0_alias, 0, 64
	.other		__nv_reservedSMEM_offset_0_alias,@"STO_CUDA_RESERVED_SHARED STV_DEFAULT"
__nv_reservedSMEM_offset_0_alias:
	.zero		0
	.zero		64


//--------------------- .nv.constant0._Z6kernelv  --------------------------
	.section	.nv.constant0._Z6kernelv,"a",@progbits
	.sectionflags	@""
	.align	4
.nv.constant0._Z6kernelv:
	.zero		896


//--------------------- SYMBOLS --------------------------

	.type		.nv.reservedSmem.offset0,@object
	.size		.nv.reservedSmem.offset0,0x4
	.type		vprintf,@function
